	.headerflags	@"EF_CUDA_TEXMODE_UNIFIED EF_CUDA_64BIT_ADDRESS EF_CUDA_ACCELERATORS EF_CUDA_SM90 EF_CUDA_VIRTUAL_SM(EF_CUDA_SM90)"
	.elftype	@"ET_EXEC"


//--------------------- .nv.info                  --------------------------
	.section	.nv.info,"",@"SHT_CUDA_INFO"
	.align	4


	//----- nvinfo : EIATTR_REGCOUNT
	.align		4
        /*0000*/ 	.byte	0x04, 0x2f
        /*0002*/ 	.short	(.L_1 - .L_0)
	.align		4
.L_0:
        /*0004*/ 	.word	index@(triton_poi_fused_10)
        /*0008*/ 	.word	0x0000001f


	//----- nvinfo : EIATTR_MIN_STACK_SIZE
	.align		4
.L_1:
        /*000c*/ 	.byte	0x04, 0x12
        /*000e*/ 	.short	(.L_3 - .L_2)
	.align		4
.L_2:
        /*0010*/ 	.word	index@(triton_poi_fused_10)
        /*0014*/ 	.word	0x00000000


	//----- nvinfo : EIATTR_FRAME_SIZE
	.align		4
.L_3:
        /*0018*/ 	.byte	0x04, 0x11
        /*001a*/ 	.short	(.L_5 - .L_4)
	.align		4
.L_4:
        /*001c*/ 	.word	index@(triton_poi_fused_10)
        /*0020*/ 	.word	0x00000000


	//----- nvinfo : EIATTR_MIN_STACK_SIZE
	.align		4
.L_5:
        /*0024*/ 	.byte	0x04, 0x12
        /*0026*/ 	.short	(.L_7 - .L_6)
	.align		4
.L_6:
        /*0028*/ 	.word	index@(triton_poi_fused_10)
        /*002c*/ 	.word	0x00000000
.L_7:


//--------------------- .nv.info.triton_poi_fused_10 --------------------------
	.section	.nv.info.triton_poi_fused_10,"",@"SHT_CUDA_INFO"
	.sectionflags	@""
	.align	4


	//----- nvinfo : EIATTR_CUDA_API_VERSION
	.align		4
        /*0000*/ 	.byte	0x04, 0x37
        /*0002*/ 	.short	(.L_9 - .L_8)
.L_8:
        /*0004*/ 	.word	0x0000007c


	//----- nvinfo : EIATTR_KPARAM_INFO
	.align		4
.L_9:
        /*0008*/ 	.byte	0x04, 0x17
        /*000a*/ 	.short	(.L_11 - .L_10)
.L_10:
        /*000c*/ 	.word	0x00000000
        /*0010*/ 	.short	0x0003
        /*0012*/ 	.short	0x0014
        /*0014*/ 	.byte	0x00, 0xf0, 0x11, 0x00


	//----- nvinfo : EIATTR_KPARAM_INFO
	.align		4
.L_11:
        /*0018*/ 	.byte	0x04, 0x17
        /*001a*/ 	.short	(.L_13 - .L_12)
.L_12:
        /*001c*/ 	.word	0x00000000
        /*0020*/ 	.short	0x0002
        /*0022*/ 	.short	0x0010
        /*0024*/ 	.byte	0x00, 0xf0, 0x11, 0x00


	//----- nvinfo : EIATTR_KPARAM_INFO
	.align		4
.L_13:
        /*0028*/ 	.byte	0x04, 0x17
        /*002a*/ 	.short	(.L_15 - .L_14)
.L_14:
        /*002c*/ 	.word	0x00000000
        /*0030*/ 	.short	0x0001
        /*0032*/ 	.short	0x0008
        /*0034*/ 	.byte	0x00, 0xf4, 0x21, 0x00


	//----- nvinfo : EIATTR_KPARAM_INFO
	.align		4
.L_15:
        /*0038*/ 	.byte	0x04, 0x17
        /*003a*/ 	.short	(.L_17 - .L_16)
.L_16:
        /*003c*/ 	.word	0x00000000
        /*0040*/ 	.short	0x0000
        /*0042*/ 	.short	0x0000
        /*0044*/ 	.byte	0x00, 0xf4, 0x21, 0x00


	//----- nvinfo : EIATTR_SPARSE_MMA_MASK
	.align		4
.L_17:
        /*0048*/ 	.byte	0x03, 0x50
        /*004a*/ 	.short	0x0000


	//----- nvinfo : EIATTR_MAXREG_COUNT
	.align		4
        /*004c*/ 	.byte	0x03, 0x1b
        /*004e*/ 	.short	0x00ff


	//----- nvinfo : EIATTR_EXIT_INSTR_OFFSETS
	.align		4
        /*0050*/ 	.byte	0x04, 0x1c
        /*0052*/ 	.short	(.L_19 - .L_18)


	//   ....[0]....
.L_18:
        /*0054*/ 	.word	0x000005e0


	//   ....[1]....
        /*0058*/ 	.word	0x00000630


	//----- nvinfo : EIATTR_REQNTID
	.align		4
.L_19:
        /*005c*/ 	.byte	0x04, 0x10
        /*005e*/ 	.short	(.L_21 - .L_20)
.L_20:
        /*0060*/ 	.word	0x00000080
        /*0064*/ 	.word	0x00000001
        /*0068*/ 	.word	0x00000001


	//----- nvinfo : EIATTR_CBANK_PARAM_SIZE
	.align		4
.L_21:
        /*006c*/ 	.byte	0x03, 0x19
        /*006e*/ 	.short	0x0018


	//----- nvinfo : EIATTR_PARAM_CBANK
	.align		4
        /*0070*/ 	.byte	0x04, 0x0a
        /*0072*/ 	.short	(.L_23 - .L_22)
	.align		4
.L_22:
        /*0074*/ 	.word	index@(.nv.constant0.triton_poi_fused_10)
        /*0078*/ 	.short	0x0210
        /*007a*/ 	.short	0x0018


	//----- nvinfo : EIATTR_SW_WAR
	.align		4
.L_23:
        /*007c*/ 	.byte	0x04, 0x36
        /*007e*/ 	.short	(.L_25 - .L_24)
.L_24:
        /*0080*/ 	.word	0x00000008
.L_25:


//--------------------- .nv.callgraph             --------------------------
	.section	.nv.callgraph,"",@"SHT_CUDA_CALLGRAPH"
	.align	4
	.sectionentsize	8
	.align		4
        /*0000*/ 	.word	0x00000000
	.align		4
        /*0004*/ 	.word	0xffffffff
	.align		4
        /*0008*/ 	.word	0x00000000
	.align		4
        /*000c*/ 	.word	0xfffffffe
	.align		4
        /*0010*/ 	.word	0x00000000
	.align		4
        /*0014*/ 	.word	0xfffffffd
	.align		4
        /*0018*/ 	.word	0x00000000
	.align		4
        /*001c*/ 	.word	0xfffffffc


//--------------------- .text.triton_poi_fused_10 --------------------------
	.section	.text.triton_poi_fused_10,"ax",@progbits
	.sectionflags	@"SHF_BARRIERS=1"
	.align	128
        .global         triton_poi_fused_10
        .type           triton_poi_fused_10,@function
        .size           triton_poi_fused_10,(.L_x_1 - triton_poi_fused_10)
        .other          triton_poi_fused_10,@"STO_CUDA_ENTRY STV_DEFAULT"
triton_poi_fused_10:
.text.triton_poi_fused_10:
[----:B------:R-:W0:Y:S01]  /*0000*/  LDC R1, c[0x0][0x28] ;  /* 0x00000a00ff017b82 */ /* 0x000e220000000800 */
[----:B------:R-:W1:Y:S07]  /*0010*/  S2R R0, SR_TID.X ;  /* 0x0000000000007919 */ /* 0x000e6e0000002100 */
[----:B------:R-:W2:Y:S01]  /*0020*/  LDC.64 R8, c[0x0][0x210] ;  /* 0x00008400ff087b82 */ /* 0x000ea20000000a00 */
[----:B------:R-:W-:Y:S01]  /*0030*/  IMAD.MOV.U32 R20, RZ, RZ, RZ ;  /* 0x000000ffff147224 */ /* 0x000fe200078e00ff */
[----:B------:R-:W-:Y:S01]  /*0040*/  ULDC.64 UR6, c[0x0][0x208] ;  /* 0x0000820000067ab9 */ /* 0x000fe20000000a00 */
[----:B------:R-:W3:Y:S01]  /*0050*/  S2R R19, SR_CTAID.X ;  /* 0x0000000000137919 */ /* 0x000ee20000002500 */
[----:B------:R-:W4:Y:S01]  /*0060*/  S2R R18, SR_CTAID.Y ;  /* 0x0000000000127919 */ /* 0x000f220000002600 */
[----:B------:R-:W-:Y:S01]  /*0070*/  IMAD.MOV.U32 R28, RZ, RZ, RZ ;  /* 0x000000ffff1c7224 */ /* 0x000fe200078e00ff */
[----:B-1----:R-:W-:Y:S01]  /*0080*/  SHF.R.U32.HI R21, RZ, 0x3, R0 ;  /* 0x00000003ff157819 */ /* 0x002fe20000011600 */
[----:B---3--:R-:W-:-:S03]  /*0090*/  IMAD.SHL.U32 R19, R19, 0x8, RZ ;  /* 0x0000000813137824 */ /* 0x008fc600078e00ff */
[----:B------:R-:W-:Y:S01]  /*00a0*/  SGXT.U32 R21, R21, 0x4 ;  /* 0x000000041515781a */ /* 0x000fe20000000000 */
[----:B----4-:R-:W-:Y:S01]  /*00b0*/  IMAD.SHL.U32 R18, R18, 0x80, RZ ;  /* 0x0000008012127824 */ /* 0x010fe200078e00ff */
[----:B------:R-:W-:-:S04]  /*00c0*/  LOP3.LUT R12, R19, 0x7, R0, 0xf8, !PT ;  /* 0x00000007130c7812 */ /* 0x000fc800078ef800 */
[----:B------:R-:W-:Y:S02]  /*00d0*/  LOP3.LUT R3, R18, 0x10, R21, 0xfe, !PT ;  /* 0x0000001012037812 */ /* 0x000fe400078efe15 */
[----:B------:R-:W-:Y:S02]  /*00e0*/  LOP3.LUT R5, R18, 0x30, R21, 0xfe, !PT ;  /* 0x0000003012057812 */ /* 0x000fe400078efe15 */
[----:B------:R-:W-:Y:S01]  /*00f0*/  LOP3.LUT R2, R18, R21, RZ, 0xfc, !PT ;  /* 0x0000001512027212 */ /* 0x000fe200078efcff */
[--C-:B------:R-:W-:Y:S01]  /*0100*/  IMAD R3, R3, 0x7, R12.reuse ;  /* 0x0000000703037824 */ /* 0x100fe200078e020c */
[----:B------:R-:W-:Y:S01]  /*0110*/  LOP3.LUT R4, R18, 0x20, R21, 0xfe, !PT ;  /* 0x0000002012047812 */ /* 0x000fe200078efe15 */
        /* <DEDUP_REMOVED lines=9> */
[----:B------:R-:W-:Y:S01]  /*01b0*/  ISETP.GE.AND P0, PT, R12, 0x7, PT ;  /* 0x000000070c00780c */ /* 0x000fe20003f06270 */
[----:B------:R-:W-:-:S02]  /*01c0*/  IMAD R25, R10, 0x7, R12 ;  /* 0x000000070a197824 */ /* 0x000fc400078e020c */
[----:B------:R-:W-:Y:S02]  /*01d0*/  IMAD R27, R11, 0x7, R12 ;  /* 0x000000070b1b7824 */ /* 0x000fe400078e020c */
[----:B--2---:R-:W-:-:S04]  /*01e0*/  IMAD.WIDE R14, R3, 0x4, R8 ;  /* 0x00000004030e7825 */ /* 0x004fc800078e0208 */
[----:B------:R-:W-:-:S04]  /*01f0*/  IMAD.WIDE R10, R5, 0x4, R8 ;  /* 0x00000004050a7825 */ /* 0x000fc800078e0208 */
[----:B------:R-:W-:-:S04]  /*0200*/  IMAD.WIDE R16, R17, 0x4, R8 ;  /* 0x0000000411107825 */ /* 0x000fc800078e0208 */
[--C-:B------:R-:W-:Y:S01]  /*0210*/  IMAD.WIDE R12, R13, 0x4, R8.reuse ;  /* 0x000000040d0c7825 */ /* 0x100fe200078e0208 */
[----:B------:R-:W2:Y:S03]  /*0220*/  @!P0 LDG.E.EL R20, desc[UR6][R16.64] ;  /* 0x0000000610148981 */ /* 0x000ea6000c2e1900 */
[----:B------:R-:W-:Y:S01]  /*0230*/  IMAD.WIDE R4, R23, 0x4, R8 ;  /* 0x0000000417047825 */ /* 0x000fe200078e0208 */
[----:B------:R-:W-:-:S03]  /*0240*/  CS2R R22, SRZ ;  /* 0x0000000000167805 */ /* 0x000fc6000001ff00 */
[----:B------:R-:W-:-:S03]  /*0250*/  IMAD.WIDE R6, R7, 0x4, R8 ;  /* 0x0000000407067825 */ /* 0x000fc600078e0208 */
[----:B------:R1:W3:Y:S01]  /*0260*/  @!P0 LDG.E.EL R22, desc[UR6][R12.64] ;  /* 0x000000060c168981 */ /* 0x0002e2000c2e1900 */
[--C-:B------:R-:W-:Y:S01]  /*0270*/  IMAD.WIDE R2, R25, 0x4, R8.reuse ;  /* 0x0000000419027825 */ /* 0x100fe200078e0208 */
[----:B------:R-:W-:Y:S02]  /*0280*/  CS2R R24, SRZ ;  /* 0x0000000000187805 */ /* 0x000fe4000001ff00 */
[----:B------:R4:W5:Y:S01]  /*0290*/  @!P0 LDG.E.EL R23, desc[UR6][R10.64] ;  /* 0x000000060a178981 */ /* 0x000962000c2e1900 */
[----:B------:R-:W-:Y:S01]  /*02a0*/  IMAD.WIDE R8, R27, 0x4, R8 ;  /* 0x000000041b087825 */ /* 0x000fe200078e0208 */
[----:B------:R-:W-:Y:S02]  /*02b0*/  CS2R R26, SRZ ;  /* 0x00000000001a7805 */ /* 0x000fe4000001ff00 */
[----:B------:R-:W5:Y:S04]  /*02c0*/  @!P0 LDG.E.EL R24, desc[UR6][R14.64] ;  /* 0x000000060e188981 */ /* 0x000f68000c2e1900 */
[----:B------:R1:W5:Y:S04]  /*02d0*/  @!P0 LDG.E.EL R25, desc[UR6][R4.64] ;  /* 0x0000000604198981 */ /* 0x000368000c2e1900 */
[----:B------:R-:W5:Y:S04]  /*02e0*/  @!P0 LDG.E.EL R26, desc[UR6][R6.64] ;  /* 0x00000006061a8981 */ /* 0x000f68000c2e1900 */
[----:B------:R4:W5:Y:S04]  /*02f0*/  @!P0 LDG.E.EL R28, desc[UR6][R2.64] ;  /* 0x00000006021c8981 */ /* 0x000968000c2e1900 */
[----:B------:R4:W5:Y:S01]  /*0300*/  @!P0 LDG.E.EL R27, desc[UR6][R8.64] ;  /* 0x00000006081b8981 */ /* 0x000962000c2e1900 */
[----:B------:R-:W4:Y:S01]  /*0310*/  S2UR UR5, SR_CgaCtaId ;  /* 0x00000000000579c3 */ /* 0x000f220000008800 */
[----:B-1----:R-:W-:Y:S01]  /*0320*/  IMAD.SHL.U32 R12, R0, 0x80, RZ ;  /* 0x00000080000c7824 */ /* 0x002fe200078e00ff */
[----:B------:R-:W-:-:S04]  /*0330*/  UMOV UR4, 0x400 ;  /* 0x0000040000047882 */ /* 0x000fc80000000000 */
[----:B------:R-:W-:-:S04]  /*0340*/  LOP3.LUT R12, R12, 0x380, RZ, 0xc0, !PT ;  /* 0x000003800c0c7812 */ /* 0x000fc800078ec0ff */
[----:B------:R-:W-:-:S04]  /*0350*/  LOP3.LUT R21, R12, R21, RZ, 0xfc, !PT ;  /* 0x000000150c157212 */ /* 0x000fc800078efcff */
[----:B------:R-:W-:Y:S01]  /*0360*/  LEA.HI R21, R12, R21, RZ, 0x1b ;  /* 0x000000150c157211 */ /* 0x000fe200078fd8ff */
[----:B0---4-:R-:W-:-:S06]  /*0370*/  UPRMT UR4, UR5, 0x654, UR4 ;  /* 0x0000065405047896 */ /* 0x011fcc0008000004 */
[----:B------:R-:W-:Y:S01]  /*0380*/  LEA R21, R21, UR4, 0x2 ;  /* 0x0000000415157c11 */ /* 0x000fe2000f8e10ff */
[----:B------:R-:W-:Y:S01]  /*0390*/  IMAD.SHL.U32 R11, R0, 0x4, RZ ;  /* 0x00000004000b7824 */ /* 0x000fe200078e00ff */
[----:B------:R-:W-:-:S04]  /*03a0*/  SHF.R.U32.HI R4, RZ, 0x3, R0 ;  /* 0x00000003ff047819 */ /* 0x000fc80000011600 */
[----:B------:R-:W-:Y:S02]  /*03b0*/  LOP3.LUT R3, R4, 0xc, RZ, 0xc0, !PT ;  /* 0x0000000c04037812 */ /* 0x000fe400078ec0ff */
[----:B------:R-:W-:-:S05]  /*03c0*/  LOP3.LUT R8, R11, 0x1fc, RZ, 0xc0, !PT ;  /* 0x000001fc0b087812 */ /* 0x000fca00078ec0ff */
[----:B------:R-:W-:-:S05]  /*03d0*/  IMAD.IADD R3, R8, 0x1, R3 ;  /* 0x0000000108037824 */ /* 0x000fca00078e0203 */
[----:B------:R-:W-:Y:S02]  /*03e0*/  LEA R4, R3, UR4, 0x2 ;  /* 0x0000000403047c11 */ /* 0x000fe4000f8e10ff */
[----:B------:R-:W-:Y:S01]  /*03f0*/  LOP3.LUT R11, R18, 0x7c, R11, 0xf8, !PT ;  /* 0x0000007c120b7812 */ /* 0x000fe200078ef80b */
[----:B------:R-:W0:Y:S04]  /*0400*/  LDC.64 R2, c[0x0][0x218] ;  /* 0x00008600ff027b82 */ /* 0x000e280000000a00 */
[----:B------:R-:W-:Y:S01]  /*0410*/  IMAD.HI R9, R11, 0x66666667, RZ ;  /* 0x666666670b097827 */ /* 0x000fe200078e02ff */
[----:B------:R-:W-:-:S04]  /*0420*/  SHF.R.U32.HI R0, RZ, 0x5, R0 ;  /* 0x00000005ff007819 */ /* 0x000fc80000011600 */
[----:B------:R-:W-:Y:S02]  /*0430*/  SHF.R.U32.HI R10, RZ, 0x1f, R9 ;  /* 0x0000001fff0a7819 */ /* 0x000fe40000011609 */
[----:B------:R-:W-:Y:S02]  /*0440*/  SGXT.U32 R0, R0, 0x2 ;  /* 0x000000020000781a */ /* 0x000fe40000000000 */
[----:B------:R-:W-:Y:S02]  /*0450*/  LEA.HI.SX32 R10, R9, R10, 0x1a ;  /* 0x0000000a090a7211 */ /* 0x000fe400078fd2ff */
[----:B------:R-:W-:-:S03]  /*0460*/  LOP3.LUT R0, R19, R0, RZ, 0xfc, !PT ;  /* 0x0000000013007212 */ /* 0x000fc600078efcff */
[----:B------:R-:W-:Y:S01]  /*0470*/  IMAD R11, R10, -0xa0, R11 ;  /* 0xffffff600a0b7824 */ /* 0x000fe200078e020b */
[----:B------:R-:W-:-:S03]  /*0480*/  LOP3.LUT R9, R8, 0x200, RZ, 0xfc, !PT ;  /* 0x0000020008097812 */ /* 0x000fc600078efcff */
[----:B------:R-:W-:Y:S01]  /*0490*/  IMAD R11, R10, 0x460, R11 ;  /* 0x000004600a0b7824 */ /* 0x000fe200078e020b */
[C---:B------:R-:W-:Y:S02]  /*04a0*/  LOP3.LUT R10, R0.reuse, 0x4, RZ, 0xfc, !PT ;  /* 0x00000004000a7812 */ /* 0x040fe400078efcff */
[----:B------:R-:W-:Y:S02]  /*04b0*/  SHF.R.U32.HI R9, RZ, 0x5, R9 ;  /* 0x00000005ff097819 */ /* 0x000fe40000011609 */
[----:B------:R-:W-:Y:S02]  /*04c0*/  ISETP.GE.AND P1, PT, R0, 0x7, PT ;  /* 0x000000070000780c */ /* 0x000fe40003f26270 */
[----:B------:R-:W-:Y:S02]  /*04d0*/  ISETP.GE.AND P0, PT, R10, 0x7, PT ;  /* 0x000000070a00780c */ /* 0x000fe40003f06270 */
[----:B------:R-:W-:Y:S01]  /*04e0*/  LOP3.LUT R9, R9, 0x1c, RZ, 0xc0, !PT ;  /* 0x0000001c09097812 */ /* 0x000fe200078ec0ff */
[----:B------:R-:W-:-:S04]  /*04f0*/  IMAD R11, R0, 0xa0, R11 ;  /* 0x000000a0000b7824 */ /* 0x000fc800078e020b */
[----:B------:R-:W-:Y:S02]  /*0500*/  IMAD.IADD R0, R8, 0x1, R9 ;  /* 0x0000000108007824 */ /* 0x000fe400078e0209 */
[----:B0-----:R-:W-:-:S03]  /*0510*/  IMAD.WIDE R8, R11, 0x4, R2 ;  /* 0x000000040b087825 */ /* 0x001fc600078e0202 */
[----:B------:R-:W-:Y:S01]  /*0520*/  LEA R0, R0, UR4, 0x2 ;  /* 0x0000000400007c11 */ /* 0x000fe2000f8e10ff */
[----:B--2---:R-:W-:Y:S04]  /*0530*/  STS [R21], R20 ;  /* 0x0000001415007388 */ /* 0x004fe80000000800 */
[----:B---3--:R-:W-:Y:S04]  /*0540*/  STS [R21+0x80], R22 ;  /* 0x0000801615007388 */ /* 0x008fe80000000800 */
[----:B-----5:R-:W-:Y:S04]  /*0550*/  STS [R21+0xc0], R23 ;  /* 0x0000c01715007388 */ /* 0x020fe80000000800 */
[----:B------:R-:W-:Y:S04]  /*0560*/  STS [R21+0x40], R24 ;  /* 0x0000401815007388 */ /* 0x000fe80000000800 */
[----:B------:R-:W-:Y:S04]  /*0570*/  STS [R21+0x100], R25 ;  /* 0x0001001915007388 */ /* 0x000fe80000000800 */
[----:B------:R-:W-:Y:S04]  /*0580*/  STS [R21+0x140], R26 ;  /* 0x0001401a15007388 */ /* 0x000fe80000000800 */
[----:B------:R-:W-:Y:S04]  /*0590*/  STS [R21+0x180], R28 ;  /* 0x0001801c15007388 */ /* 0x000fe80000000800 */
[----:B------:R-:W-:Y:S01]  /*05a0*/  STS [R21+0x1c0], R27 ;  /* 0x0001c01b15007388 */ /* 0x000fe20000000800 */
[----:B------:R-:W-:Y:S06]  /*05b0*/  BAR.SYNC.DEFER_BLOCKING 0x0 ;  /* 0x0000000000007b1d */ /* 0x000fec0000010000 */
[----:B------:R-:W0:Y:S04]  /*05c0*/  LDS.128 R4, [R4] ;  /* 0x0000000004047984 */ /* 0x000e280000000c00 */
[----:B0-----:R0:W-:Y:S02]  /*05d0*/  @!P1 STG.E.128 desc[UR6][R8.64], R4 ;  /* 0x0000000408009986 */ /* 0x0011e4000c101d06 */
[----:B0-----:R-:W-:Y:S05]  /*05e0*/  @P0 EXIT ;  /* 0x000000000000094d */ /* 0x001fea0003800000 */
[----:B0-----:R-:W0:Y:S01]  /*05f0*/  LDS.128 R4, [R0+0x800] ;  /* 0x0008000000047984 */ /* 0x001e220000000c00 */
[----:B------:R-:W-:-:S04]  /*0600*/  VIADD R11, R11, 0x280 ;  /* 0x000002800b0b7836 */ /* 0x000fc80000000000 */
[----:B------:R-:W-:-:S05]  /*0610*/  IMAD.WIDE R2, R11, 0x4, R2 ;  /* 0x000000040b027825 */ /* 0x000fca00078e0202 */
[----:B0-----:R-:W-:Y:S01]  /*0620*/  STG.E.128 desc[UR6][R2.64], R4 ;  /* 0x0000000402007986 */ /* 0x001fe2000c101d06 */
[----:B------:R-:W-:Y:S05]  /*0630*/  EXIT ;  /* 0x000000000000794d */ /* 0x000fea0003800000 */
.L_x_0:
[----:B------:R-:W-:-:S00]  /*0640*/  BRA `(.L_x_0) ;  /* 0xfffffffc00fc7947 */ /* 0x000fc0000383ffff */
[----:B------:R-:W-:-:S00]  /*0650*/  NOP ;  /* 0x0000000000007918 */ /* 0x000fc00000000000 */
        /* <DEDUP_REMOVED lines=10> */
.L_x_1:


//--------------------- .nv.shared.triton_poi_fused_10 --------------------------
	.section	.nv.shared.triton_poi_fused_10,"aw",@nobits
	.sectionflags	@""
	.align	16
	.zero		1024


//--------------------- .nv.constant0.triton_poi_fused_10 --------------------------
	.section	.nv.constant0.triton_poi_fused_10,"a",@progbits
	.sectionflags	@""
	.align	4
.nv.constant0.triton_poi_fused_10:
	.zero		552
